//
// Generated by NVIDIA NVVM Compiler
//
// Compiler Build ID: CL-36424714
// Cuda compilation tools, release 13.0, V13.0.88
// Based on NVVM 20.0.0
//

.version 9.0
.target sm_100
.address_size 64

	// .globl	_Z15init_phi_kernelPdiiiiiiddddddiiiddd

.visible .entry _Z15init_phi_kernelPdiiiiiiddddddiiiddd(
	.param .u64 .ptr .align 1 _Z15init_phi_kernelPdiiiiiiddddddiiiddd_param_0,
	.param .u32 _Z15init_phi_kernelPdiiiiiiddddddiiiddd_param_1,
	.param .u32 _Z15init_phi_kernelPdiiiiiiddddddiiiddd_param_2,
	.param .u32 _Z15init_phi_kernelPdiiiiiiddddddiiiddd_param_3,
	.param .u32 _Z15init_phi_kernelPdiiiiiiddddddiiiddd_param_4,
	.param .u32 _Z15init_phi_kernelPdiiiiiiddddddiiiddd_param_5,
	.param .u32 _Z15init_phi_kernelPdiiiiiiddddddiiiddd_param_6,
	.param .f64 _Z15init_phi_kernelPdiiiiiiddddddiiiddd_param_7,
	.param .f64 _Z15init_phi_kernelPdiiiiiiddddddiiiddd_param_8,
	.param .f64 _Z15init_phi_kernelPdiiiiiiddddddiiiddd_param_9,
	.param .f64 _Z15init_phi_kernelPdiiiiiiddddddiiiddd_param_10,
	.param .f64 _Z15init_phi_kernelPdiiiiiiddddddiiiddd_param_11,
	.param .f64 _Z15init_phi_kernelPdiiiiiiddddddiiiddd_param_12,
	.param .u32 _Z15init_phi_kernelPdiiiiiiddddddiiiddd_param_13,
	.param .u32 _Z15init_phi_kernelPdiiiiiiddddddiiiddd_param_14,
	.param .u32 _Z15init_phi_kernelPdiiiiiiddddddiiiddd_param_15,
	.param .f64 _Z15init_phi_kernelPdiiiiiiddddddiiiddd_param_16,
	.param .f64 _Z15init_phi_kernelPdiiiiiiddddddiiiddd_param_17,
	.param .f64 _Z15init_phi_kernelPdiiiiiiddddddiiiddd_param_18
)
{
	.reg .pred 	%p<18>;
	.reg .b32 	%r<42>;
	.reg .b32 	%f<3>;
	.reg .b64 	%rd<5>;
	.reg .b64 	%fd<48>;

	ld.param.u64 	%rd1, [_Z15init_phi_kernelPdiiiiiiddddddiiiddd_param_0];
	ld.param.u32 	%r11, [_Z15init_phi_kernelPdiiiiiiddddddiiiddd_param_1];
	ld.param.u32 	%r12, [_Z15init_phi_kernelPdiiiiiiddddddiiiddd_param_2];
	ld.param.u32 	%r13, [_Z15init_phi_kernelPdiiiiiiddddddiiiddd_param_3];
	ld.param.u32 	%r14, [_Z15init_phi_kernelPdiiiiiiddddddiiiddd_param_4];
	ld.param.u32 	%r15, [_Z15init_phi_kernelPdiiiiiiddddddiiiddd_param_5];
	ld.param.u32 	%r16, [_Z15init_phi_kernelPdiiiiiiddddddiiiddd_param_6];
	ld.param.f64 	%fd6, [_Z15init_phi_kernelPdiiiiiiddddddiiiddd_param_7];
	ld.param.f64 	%fd7, [_Z15init_phi_kernelPdiiiiiiddddddiiiddd_param_8];
	ld.param.f64 	%fd8, [_Z15init_phi_kernelPdiiiiiiddddddiiiddd_param_9];
	ld.param.u32 	%r8, [_Z15init_phi_kernelPdiiiiiiddddddiiiddd_param_13];
	ld.param.u32 	%r9, [_Z15init_phi_kernelPdiiiiiiddddddiiiddd_param_14];
	ld.param.u32 	%r10, [_Z15init_phi_kernelPdiiiiiiddddddiiiddd_param_15];
	ld.param.f64 	%fd9, [_Z15init_phi_kernelPdiiiiiiddddddiiiddd_param_16];
	ld.param.f64 	%fd10, [_Z15init_phi_kernelPdiiiiiiddddddiiiddd_param_17];
	ld.param.f64 	%fd11, [_Z15init_phi_kernelPdiiiiiiddddddiiiddd_param_18];
	mov.u32 	%r17, %ctaid.x;
	mov.u32 	%r18, %ntid.x;
	mov.u32 	%r19, %tid.x;
	mad.lo.s32 	%r1, %r17, %r18, %r19;
	mov.u32 	%r20, %ctaid.y;
	mov.u32 	%r21, %ntid.y;
	mov.u32 	%r22, %tid.y;
	mad.lo.s32 	%r2, %r20, %r21, %r22;
	mov.u32 	%r23, %ctaid.z;
	mov.u32 	%r24, %ntid.z;
	mov.u32 	%r25, %tid.z;
	mad.lo.s32 	%r3, %r23, %r24, %r25;
	setp.ge.s32 	%p1, %r1, %r11;
	setp.le.s32 	%p2, %r1, %r14;
	and.pred  	%p3, %p1, %p2;
	setp.ge.s32 	%p4, %r2, %r12;
	setp.le.s32 	%p5, %r2, %r15;
	and.pred  	%p6, %p4, %p5;
	and.pred  	%p8, %p3, %p6;
	setp.ge.s32 	%p9, %r3, %r13;
	setp.le.s32 	%p10, %r3, %r16;
	and.pred  	%p11, %p9, %p10;
	and.pred  	%p13, %p8, %p11;
	not.pred 	%p14, %p13;
	@%p14 bra 	$L__BB0_5;
	cvt.rn.f64.s32 	%fd12, %r1;
	add.f64 	%fd13, %fd12, 0d3FE0000000000000;
	fma.rn.f64 	%fd14, %fd13, %fd9, %fd6;
	cvt.rn.f64.u32 	%fd15, %r2;
	add.f64 	%fd16, %fd15, 0d3FE0000000000000;
	fma.rn.f64 	%fd17, %fd16, %fd10, %fd7;
	cvt.rn.f64.u32 	%fd18, %r3;
	add.f64 	%fd19, %fd18, 0d3FE0000000000000;
	fma.rn.f64 	%fd20, %fd19, %fd11, %fd8;
	add.f64 	%fd21, %fd14, 0dBFD0000000000000;
	add.f64 	%fd22, %fd17, 0dBFD0000000000000;
	mul.f64 	%fd23, %fd22, %fd22;
	fma.rn.f64 	%fd24, %fd21, %fd21, %fd23;
	add.f64 	%fd25, %fd20, 0dBFD0000000000000;
	fma.rn.f64 	%fd26, %fd25, %fd25, %fd24;
	add.s32 	%r26, %r10, %r1;
	add.s32 	%r27, %r10, %r2;
	mad.lo.s32 	%r28, %r27, %r8, %r26;
	add.s32 	%r29, %r10, %r3;
	mad.lo.s32 	%r4, %r29, %r9, %r28;
	mul.f64 	%fd1, %fd26, 0dC059000000000000;
	fma.rn.f64 	%fd27, %fd1, 0d3FF71547652B82FE, 0d4338000000000000;
	{
	.reg .b32 %temp; 
	mov.b64 	{%r5, %temp}, %fd27;
	}
	mov.f64 	%fd28, 0dC338000000000000;
	add.rn.f64 	%fd29, %fd27, %fd28;
	fma.rn.f64 	%fd30, %fd29, 0dBFE62E42FEFA39EF, %fd1;
	fma.rn.f64 	%fd31, %fd29, 0dBC7ABC9E3B39803F, %fd30;
	fma.rn.f64 	%fd32, %fd31, 0d3E5ADE1569CE2BDF, 0d3E928AF3FCA213EA;
	fma.rn.f64 	%fd33, %fd32, %fd31, 0d3EC71DEE62401315;
	fma.rn.f64 	%fd34, %fd33, %fd31, 0d3EFA01997C89EB71;
	fma.rn.f64 	%fd35, %fd34, %fd31, 0d3F2A01A014761F65;
	fma.rn.f64 	%fd36, %fd35, %fd31, 0d3F56C16C1852B7AF;
	fma.rn.f64 	%fd37, %fd36, %fd31, 0d3F81111111122322;
	fma.rn.f64 	%fd38, %fd37, %fd31, 0d3FA55555555502A1;
	fma.rn.f64 	%fd39, %fd38, %fd31, 0d3FC5555555555511;
	fma.rn.f64 	%fd40, %fd39, %fd31, 0d3FE000000000000B;
	fma.rn.f64 	%fd41, %fd40, %fd31, 0d3FF0000000000000;
	fma.rn.f64 	%fd42, %fd41, %fd31, 0d3FF0000000000000;
	{
	.reg .b32 %temp; 
	mov.b64 	{%r6, %temp}, %fd42;
	}
	{
	.reg .b32 %temp; 
	mov.b64 	{%temp, %r7}, %fd42;
	}
	shl.b32 	%r30, %r5, 20;
	add.s32 	%r31, %r30, %r7;
	mov.b64 	%fd47, {%r6, %r31};
	{
	.reg .b32 %temp; 
	mov.b64 	{%temp, %r32}, %fd1;
	}
	mov.b32 	%f2, %r32;
	abs.f32 	%f1, %f2;
	setp.lt.f32 	%p15, %f1, 0f4086232B;
	@%p15 bra 	$L__BB0_4;
	setp.lt.f64 	%p16, %fd1, 0d0000000000000000;
	add.f64 	%fd43, %fd1, 0d7FF0000000000000;
	selp.f64 	%fd47, 0d0000000000000000, %fd43, %p16;
	setp.geu.f32 	%p17, %f1, 0f40874800;
	@%p17 bra 	$L__BB0_4;
	shr.u32 	%r33, %r5, 31;
	add.s32 	%r34, %r5, %r33;
	shr.s32 	%r35, %r34, 1;
	shl.b32 	%r36, %r35, 20;
	add.s32 	%r37, %r7, %r36;
	mov.b64 	%fd44, {%r6, %r37};
	sub.s32 	%r38, %r5, %r35;
	shl.b32 	%r39, %r38, 20;
	add.s32 	%r40, %r39, 1072693248;
	mov.b32 	%r41, 0;
	mov.b64 	%fd45, {%r41, %r40};
	mul.f64 	%fd47, %fd45, %fd44;
$L__BB0_4:
	add.f64 	%fd46, %fd47, 0d3FF0000000000000;
	cvta.to.global.u64 	%rd2, %rd1;
	mul.wide.s32 	%rd3, %r4, 8;
	add.s64 	%rd4, %rd2, %rd3;
	st.global.f64 	[%rd4], %fd46;
$L__BB0_5:
	ret;

}


// ===== COMPILED SASS (sm_100) =====

	.target	sm_100

	.elftype	@"ET_EXEC"


//--------------------- .note.nv.tkinfo           --------------------------
	.section	.note.nv.tkinfo,"",@"SHT_NOTE"
	.sectionflags	@"SHF_NOTE_NV_TKINFO"
	.tkinfo
        /*0018*/ 	.word	0x00000002
        /*0030*/ 	.string	""
        /*0030*/ 	.string	"ptxas"
        /*0030*/ 	.string	"Cuda compilation tools, release 13.0, V13.0.88"
        /*0030*/ 	.string	"Build cuda_13.0.r13.0/compiler.36424714_0"
        /*0030*/ 	.string	"-arch sm_100 -m 64 "



//--------------------- .note.nv.cuinfo           --------------------------
	.section	.note.nv.cuinfo,"",@"SHT_NOTE"
	.sectionflags	@"SHF_NOTE_NV_CUINFO"
        /*0018*/ 	.short	0x0002
        /*001a*/ 	.short	0x0064
        /*001c*/ 	.short	0x0082
	.zero		2


//--------------------- .nv.info                  --------------------------
	.section	.nv.info,"",@"SHT_CUDA_INFO"
	.align	4


	//----- nvinfo : EIATTR_REGCOUNT
	.align		4
        /*0000*/ 	.byte	0x04, 0x2f
        /*0002*/ 	.short	(.L_1 - .L_0)
	.align		4
.L_0:
        /*0004*/ 	.word	index@(_Z15init_phi_kernelPdiiiiiiddddddiiiddd)
        /*0008*/ 	.word	0x00000012


	//----- nvinfo : EIATTR_FRAME_SIZE
	.align		4
.L_1:
        /*000c*/ 	.byte	0x04, 0x11
        /*000e*/ 	.short	(.L_3 - .L_2)
	.align		4
.L_2:
        /*0010*/ 	.word	index@(_Z15init_phi_kernelPdiiiiiiddddddiiiddd)
        /*0014*/ 	.word	0x00000000


	//----- nvinfo : EIATTR_MIN_STACK_SIZE
	.align		4
.L_3:
        /*0018*/ 	.byte	0x04, 0x12
        /*001a*/ 	.short	(.L_5 - .L_4)
	.align		4
.L_4:
        /*001c*/ 	.word	index@(_Z15init_phi_kernelPdiiiiiiddddddiiiddd)
        /*0020*/ 	.word	0x00000000
.L_5:


//--------------------- .nv.compat                --------------------------
	.section	.nv.compat,"",@"SHT_CUDA_COMPAT_INFO"
	.align	4
        /*0000*/ 	.byte	0x02, 0x09, 0x00, 0x00, 0x02, 0x02, 0x01, 0x00, 0x02, 0x05, 0x05, 0x00, 0x03, 0x07, 0x01, 0x01
        /*0010*/ 	.byte	0x02, 0x03, 0x00, 0x00, 0x02, 0x06, 0x01, 0x00, 0x04, 0x0b, 0x08, 0x00, 0x01, 0x00, 0x00, 0x00
        /*0020*/ 	.byte	0x00, 0x00, 0x00, 0x00


//--------------------- .nv.info._Z15init_phi_kernelPdiiiiiiddddddiiiddd --------------------------
	.section	.nv.info._Z15init_phi_kernelPdiiiiiiddddddiiiddd,"",@"SHT_CUDA_INFO"
	.sectionflags	@""
	.align	4


	//----- nvinfo : EIATTR_CUDA_API_VERSION
	.align		4
        /*0000*/ 	.byte	0x04, 0x37
        /*0002*/ 	.short	(.L_7 - .L_6)
.L_6:
        /*0004*/ 	.word	0x00000082


	//----- nvinfo : EIATTR_KPARAM_INFO
	.align		4
.L_7:
        /*0008*/ 	.byte	0x04, 0x17
        /*000a*/ 	.short	(.L_9 - .L_8)
.L_8:
        /*000c*/ 	.word	0x00000000
        /*0010*/ 	.short	0x0012
        /*0012*/ 	.short	0x0070
        /*0014*/ 	.byte	0x00, 0xf0, 0x21, 0x00


	//----- nvinfo : EIATTR_KPARAM_INFO
	.align		4
.L_9:
        /*0018*/ 	.byte	0x04, 0x17
        /*001a*/ 	.short	(.L_11 - .L_10)
.L_10:
        /*001c*/ 	.word	0x00000000
        /*0020*/ 	.short	0x0011
        /*0022*/ 	.short	0x0068
        /*0024*/ 	.byte	0x00, 0xf0, 0x21, 0x00


	//----- nvinfo : EIATTR_KPARAM_INFO
	.align		4
.L_11:
        /*0028*/ 	.byte	0x04, 0x17
        /*002a*/ 	.short	(.L_13 - .L_12)
.L_12:
        /*002c*/ 	.word	0x00000000
        /*0030*/ 	.short	0x0010
        /*0032*/ 	.short	0x0060
        /*0034*/ 	.byte	0x00, 0xf0, 0x21, 0x00


	//----- nvinfo : EIATTR_KPARAM_INFO
	.align		4
.L_13:
        /*0038*/ 	.byte	0x04, 0x17
        /*003a*/ 	.short	(.L_15 - .L_14)
.L_14:
        /*003c*/ 	.word	0x00000000
        /*0040*/ 	.short	0x000f
        /*0042*/ 	.short	0x0058
        /*0044*/ 	.byte	0x00, 0xf0, 0x11, 0x00


	//----- nvinfo : EIATTR_KPARAM_INFO
	.align		4
.L_15:
        /*0048*/ 	.byte	0x04, 0x17
        /*004a*/ 	.short	(.L_17 - .L_16)
.L_16:
        /*004c*/ 	.word	0x00000000
        /*0050*/ 	.short	0x000e
        /*0052*/ 	.short	0x0054
        /*0054*/ 	.byte	0x00, 0xf0, 0x11, 0x00


	//----- nvinfo : EIATTR_KPARAM_INFO
	.align		4
.L_17:
        /*0058*/ 	.byte	0x04, 0x17
        /*005a*/ 	.short	(.L_19 - .L_18)
.L_18:
        /*005c*/ 	.word	0x00000000
        /*0060*/ 	.short	0x000d
        /*0062*/ 	.short	0x0050
        /*0064*/ 	.byte	0x00, 0xf0, 0x11, 0x00


	//----- nvinfo : EIATTR_KPARAM_INFO
	.align		4
.L_19:
        /*0068*/ 	.byte	0x04, 0x17
        /*006a*/ 	.short	(.L_21 - .L_20)
.L_20:
        /*006c*/ 	.word	0x00000000
        /*0070*/ 	.short	0x000c
        /*0072*/ 	.short	0x0048
        /*0074*/ 	.byte	0x00, 0xf0, 0x21, 0x00


	//----- nvinfo : EIATTR_KPARAM_INFO
	.align		4
.L_21:
        /*0078*/ 	.byte	0x04, 0x17
        /*007a*/ 	.short	(.L_23 - .L_22)
.L_22:
        /*007c*/ 	.word	0x00000000
        /*0080*/ 	.short	0x000b
        /*0082*/ 	.short	0x0040
        /*0084*/ 	.byte	0x00, 0xf0, 0x21, 0x00


	//----- nvinfo : EIATTR_KPARAM_INFO
	.align		4
.L_23:
        /*0088*/ 	.byte	0x04, 0x17
        /*008a*/ 	.short	(.L_25 - .L_24)
.L_24:
        /*008c*/ 	.word	0x00000000
        /*0090*/ 	.short	0x000a
        /*0092*/ 	.short	0x0038
        /*0094*/ 	.byte	0x00, 0xf0, 0x21, 0x00


	//----- nvinfo : EIATTR_KPARAM_INFO
	.align		4
.L_25:
        /*0098*/ 	.byte	0x04, 0x17
        /*009a*/ 	.short	(.L_27 - .L_26)
.L_26:
        /*009c*/ 	.word	0x00000000
        /*00a0*/ 	.short	0x0009
        /*00a2*/ 	.short	0x0030
        /*00a4*/ 	.byte	0x00, 0xf0, 0x21, 0x00


	//----- nvinfo : EIATTR_KPARAM_INFO
	.align		4
.L_27:
        /*00a8*/ 	.byte	0x04, 0x17
        /*00aa*/ 	.short	(.L_29 - .L_28)
.L_28:
        /*00ac*/ 	.word	0x00000000
        /*00b0*/ 	.short	0x0008
        /*00b2*/ 	.short	0x0028
        /*00b4*/ 	.byte	0x00, 0xf0, 0x21, 0x00


	//----- nvinfo : EIATTR_KPARAM_INFO
	.align		4
.L_29:
        /*00b8*/ 	.byte	0x04, 0x17
        /*00ba*/ 	.short	(.L_31 - .L_30)
.L_30:
        /*00bc*/ 	.word	0x00000000
        /*00c0*/ 	.short	0x0007
        /*00c2*/ 	.short	0x0020
        /*00c4*/ 	.byte	0x00, 0xf0, 0x21, 0x00


	//----- nvinfo : EIATTR_KPARAM_INFO
	.align		4
.L_31:
        /*00c8*/ 	.byte	0x04, 0x17
        /*00ca*/ 	.short	(.L_33 - .L_32)
.L_32:
        /*00cc*/ 	.word	0x00000000
        /*00d0*/ 	.short	0x0006
        /*00d2*/ 	.short	0x001c
        /*00d4*/ 	.byte	0x00, 0xf0, 0x11, 0x00


	//----- nvinfo : EIATTR_KPARAM_INFO
	.align		4
.L_33:
        /*00d8*/ 	.byte	0x04, 0x17
        /*00da*/ 	.short	(.L_35 - .L_34)
.L_34:
        /*00dc*/ 	.word	0x00000000
        /*00e0*/ 	.short	0x0005
        /*00e2*/ 	.short	0x0018
        /*00e4*/ 	.byte	0x00, 0xf0, 0x11, 0x00


	//----- nvinfo : EIATTR_KPARAM_INFO
	.align		4
.L_35:
        /*00e8*/ 	.byte	0x04, 0x17
        /*00ea*/ 	.short	(.L_37 - .L_36)
.L_36:
        /*00ec*/ 	.word	0x00000000
        /*00f0*/ 	.short	0x0004
        /*00f2*/ 	.short	0x0014
        /*00f4*/ 	.byte	0x00, 0xf0, 0x11, 0x00


	//----- nvinfo : EIATTR_KPARAM_INFO
	.align		4
.L_37:
        /*00f8*/ 	.byte	0x04, 0x17
        /*00fa*/ 	.short	(.L_39 - .L_38)
.L_38:
        /*00fc*/ 	.word	0x00000000
        /*0100*/ 	.short	0x0003
        /*0102*/ 	.short	0x0010
        /*0104*/ 	.byte	0x00, 0xf0, 0x11, 0x00


	//----- nvinfo : EIATTR_KPARAM_INFO
	.align		4
.L_39:
        /*0108*/ 	.byte	0x04, 0x17
        /*010a*/ 	.short	(.L_41 - .L_40)
.L_40:
        /*010c*/ 	.word	0x00000000
        /*0110*/ 	.short	0x0002
        /*0112*/ 	.short	0x000c
        /*0114*/ 	.byte	0x00, 0xf0, 0x11, 0x00


	//----- nvinfo : EIATTR_KPARAM_INFO
	.align		4
.L_41:
        /*0118*/ 	.byte	0x04, 0x17
        /*011a*/ 	.short	(.L_43 - .L_42)
.L_42:
        /*011c*/ 	.word	0x00000000
        /*0120*/ 	.short	0x0001
        /*0122*/ 	.short	0x0008
        /*0124*/ 	.byte	0x00, 0xf0, 0x11, 0x00


	//----- nvinfo : EIATTR_KPARAM_INFO
	.align		4
.L_43:
        /*0128*/ 	.byte	0x04, 0x17
        /*012a*/ 	.short	(.L_45 - .L_44)
.L_44:
        /*012c*/ 	.word	0x00000000
        /*0130*/ 	.short	0x0000
        /*0132*/ 	.short	0x0000
        /*0134*/ 	.byte	0x00, 0xf5, 0x21, 0x00


	//----- nvinfo : EIATTR_SPARSE_MMA_MASK
	.align		4
.L_45:
        /*0138*/ 	.byte	0x03, 0x50
        /*013a*/ 	.short	0x0000


	//----- nvinfo : EIATTR_MAXREG_COUNT
	.align		4
        /*013c*/ 	.byte	0x03, 0x1b
        /*013e*/ 	.short	0x00ff


	//----- nvinfo : EIATTR_MERCURY_ISA_VERSION
	.align		4
        /*0140*/ 	.byte	0x03, 0x5f
        /*0142*/ 	.short	0x0101


	//----- nvinfo : EIATTR_VRC_CTA_INIT_COUNT
	.align		4
        /*0144*/ 	.byte	0x02, 0x4a
	.zero		1
	.zero		1


	//----- nvinfo : EIATTR_EXIT_INSTR_OFFSETS
	.align		4
        /*0148*/ 	.byte	0x04, 0x1c
        /*014a*/ 	.short	(.L_47 - .L_46)


	//   ....[0]....
.L_46:
        /*014c*/ 	.word	0x00000160


	//   ....[1]....
        /*0150*/ 	.word	0x00000730


	//----- nvinfo : EIATTR_CRS_STACK_SIZE
	.align		4
.L_47:
        /*0154*/ 	.byte	0x04, 0x1e
        /*0156*/ 	.short	(.L_49 - .L_48)
.L_48:
        /*0158*/ 	.word	0x00000000


	//----- nvinfo : EIATTR_CBANK_PARAM_SIZE
	.align		4
.L_49:
        /*015c*/ 	.byte	0x03, 0x19
        /*015e*/ 	.short	0x0078


	//----- nvinfo : EIATTR_PARAM_CBANK
	.align		4
        /*0160*/ 	.byte	0x04, 0x0a
        /*0162*/ 	.short	(.L_51 - .L_50)
	.align		4
.L_50:
        /*0164*/ 	.word	index@(.nv.constant0._Z15init_phi_kernelPdiiiiiiddddddiiiddd)
        /*0168*/ 	.short	0x0380
        /*016a*/ 	.short	0x0078


	//----- nvinfo : EIATTR_SW_WAR
	.align		4
.L_51:
        /*016c*/ 	.byte	0x04, 0x36
        /*016e*/ 	.short	(.L_53 - .L_52)
.L_52:
        /*0170*/ 	.word	0x00000008
.L_53:


//--------------------- .nv.callgraph             --------------------------
	.section	.nv.callgraph,"",@"SHT_CUDA_CALLGRAPH"
	.align	4
	.sectionentsize	8
	.align		4
        /*0000*/ 	.word	0x00000000
	.align		4
        /*0004*/ 	.word	0xffffffff
	.align		4
        /*0008*/ 	.word	0x00000000
	.align		4
        /*000c*/ 	.word	0xfffffffe
	.align		4
        /*0010*/ 	.word	0x00000000
	.align		4
        /*0014*/ 	.word	0xfffffffd
	.align		4
        /*0018*/ 	.word	0x00000000
	.align		4
        /*001c*/ 	.word	0xfffffffc


//--------------------- .text._Z15init_phi_kernelPdiiiiiiddddddiiiddd --------------------------
	.section	.text._Z15init_phi_kernelPdiiiiiiddddddiiiddd,"ax",@progbits
	.align	128
        .global         _Z15init_phi_kernelPdiiiiiiddddddiiiddd
        .type           _Z15init_phi_kernelPdiiiiiiddddddiiiddd,@function
        .size           _Z15init_phi_kernelPdiiiiiiddddddiiiddd,(.L_x_3 - _Z15init_phi_kernelPdiiiiiiddddddiiiddd)
        .other          _Z15init_phi_kernelPdiiiiiiddddddiiiddd,@"STO_CUDA_ENTRY STV_DEFAULT"
_Z15init_phi_kernelPdiiiiiiddddddiiiddd:
.text._Z15init_phi_kernelPdiiiiiiddddddiiiddd:
[----:B------:R-:W-:Y:S01]  /*0000*/  LDC R1, c[0x0][0x37c] ;  /* 0x0000df00ff017b82 */ /* 0x000fe20000000800 */
[----:B------:R-:W0:Y:S07]  /*0010*/  S2R R3, SR_TID.X ;  /* 0x0000000000037919 */ /* 0x000e2e0000002100 */
[----:B------:R-:W0:Y:S01]  /*0020*/  S2UR UR4, SR_CTAID.X ;  /* 0x00000000000479c3 */ /* 0x000e220000002500 */
[----:B------:R-:W1:Y:S01]  /*0030*/  LDCU.128 UR12, c[0x0][0x390] ;  /* 0x00007200ff0c77ac */ /* 0x000e620008000c00 */
[----:B------:R-:W2:Y:S01]  /*0040*/  S2R R5, SR_TID.Y ;  /* 0x0000000000057919 */ /* 0x000ea20000002200 */
[----:B------:R-:W3:Y:S01]  /*0050*/  LDCU.64 UR8, c[0x0][0x388] ;  /* 0x00007100ff0877ac */ /* 0x000ee20008000a00 */
[----:B------:R-:W4:Y:S04]  /*0060*/  S2R R7, SR_TID.Z ;  /* 0x0000000000077919 */ /* 0x000f280000002300 */
[----:B------:R-:W0:Y:S08]  /*0070*/  LDC R0, c[0x0][0x360] ;  /* 0x0000d800ff007b82 */ /* 0x000e300000000800 */
[----:B------:R-:W2:Y:S08]  /*0080*/  S2UR UR5, SR_CTAID.Y ;  /* 0x00000000000579c3 */ /* 0x000eb00000002600 */
[----:B------:R-:W2:Y:S08]  /*0090*/  LDC R2, c[0x0][0x364] ;  /* 0x0000d900ff027b82 */ /* 0x000eb00000000800 */
[----:B------:R-:W4:Y:S01]  /*00a0*/  S2UR UR6, SR_CTAID.Z ;  /* 0x00000000000679c3 */ /* 0x000f220000002700 */
[----:B0-----:R-:W-:-:S05]  /*00b0*/  IMAD R0, R0, UR4, R3 ;  /* 0x0000000400007c24 */ /* 0x001fca000f8e0203 */
[C---:B-1----:R-:W-:Y:S02]  /*00c0*/  ISETP.GT.AND P1, PT, R0.reuse, UR13, PT ;  /* 0x0000000d00007c0c */ /* 0x042fe4000bf24270 */
[----:B------:R-:W4:Y:S02]  /*00d0*/  LDC R4, c[0x0][0x368] ;  /* 0x0000da00ff047b82 */ /* 0x000f240000000800 */
[----:B---3--:R-:W-:Y:S01]  /*00e0*/  ISETP.GE.AND P1, PT, R0, UR8, !P1 ;  /* 0x0000000800007c0c */ /* 0x008fe2000cf26270 */
[----:B--2---:R-:W-:-:S05]  /*00f0*/  IMAD R3, R2, UR5, R5 ;  /* 0x0000000502037c24 */ /* 0x004fca000f8e0205 */
[----:B------:R-:W-:-:S04]  /*0100*/  ISETP.GT.AND P2, PT, R3, UR14, PT ;  /* 0x0000000e03007c0c */ /* 0x000fc8000bf44270 */
[----:B------:R-:W-:Y:S01]  /*0110*/  ISETP.GE.AND P2, PT, R3, UR9, !P2 ;  /* 0x0000000903007c0c */ /* 0x000fe2000d746270 */
[----:B----4-:R-:W-:-:S05]  /*0120*/  IMAD R2, R4, UR6, R7 ;  /* 0x0000000604027c24 */ /* 0x010fca000f8e0207 */
[----:B------:R-:W-:-:S04]  /*0130*/  ISETP.GT.AND P0, PT, R2, UR15, PT ;  /* 0x0000000f02007c0c */ /* 0x000fc8000bf04270 */
[----:B------:R-:W-:-:S04]  /*0140*/  ISETP.GE.AND P0, PT, R2, UR12, !P0 ;  /* 0x0000000c02007c0c */ /* 0x000fc8000c706270 */
[----:B------:R-:W-:-:S13]  /*0150*/  PLOP3.LUT P0, PT, P0, P1, P2, 0x80, 0x0 ;  /* 0x000000000000781c */ /* 0x000fda0000703020 */
[----:B------:R-:W-:Y:S05]  /*0160*/  @!P0 EXIT ;  /* 0x000000000000894d */ /* 0x000fea0003800000 */
[----:B------:R-:W0:Y:S01]  /*0170*/  LDC.64 R14, c[0x0][0x3a8] ;  /* 0x0000ea00ff0e7b82 */ /* 0x000e220000000a00 */
[----:B------:R-:W1:Y:S01]  /*0180*/  I2F.F64.U32 R8, R3 ;  /* 0x0000000300087312 */ /* 0x000e620000201800 */
[----:B------:R-:W0:Y:S01]  /*0190*/  LDCU.128 UR4, c[0x0][0x3e0] ;  /* 0x00007c00ff0477ac */ /* 0x000e220008000c00 */
[----:B------:R-:W-:Y:S01]  /*01a0*/  BSSY.RECONVERGENT B0, `(.L_x_0) ;  /* 0x0000055000007945 */ /* 0x000fe20003800200 */
[----:B------:R-:W2:Y:S04]  /*01b0*/  LDCU.64 UR8, c[0x0][0x3f0] ;  /* 0x00007e00ff0877ac */ /* 0x000ea80008000a00 */
[----:B------:R-:W3:Y:S01]  /*01c0*/  LDC.64 R12, c[0x0][0x3a0] ;  /* 0x0000e800ff0c7b82 */ /* 0x000ee20000000a00 */
[----:B------:R-:W4:Y:S07]  /*01d0*/  I2F.F64 R6, R0 ;  /* 0x0000000000067312 */ /* 0x000f2e0000201c00 */
[----:B------:R-:W2:Y:S01]  /*01e0*/  LDC.64 R4, c[0x0][0x3b0] ;  /* 0x0000ec00ff047b82 */ /* 0x000ea20000000a00 */
[----:B-1----:R-:W-:Y:S01]  /*01f0*/  DADD R8, R8, 0.5 ;  /* 0x3fe0000008087429 */ /* 0x002fe20000000000 */
[----:B------:R-:W1:Y:S01]  /*0200*/  I2F.F64.U32 R10, R2 ;  /* 0x00000002000a7312 */ /* 0x000e620000201800 */
[----:B----4-:R-:W-:-:S06]  /*0210*/  DADD R6, R6, 0.5 ;  /* 0x3fe0000006067429 */ /* 0x010fcc0000000000 */
[----:B0-----:R-:W-:Y:S01]  /*0220*/  DFMA R8, R8, UR6, R14 ;  /* 0x0000000608087c2b */ /* 0x001fe2000800000e */
[----:B------:R-:W0:Y:S01]  /*0230*/  LDCU UR6, c[0x0][0x3d8] ;  /* 0x00007b00ff0677ac */ /* 0x000e220008000800 */
[----:B---3--:R-:W-:Y:S01]  /*0240*/  DFMA R6, R6, UR4, R12 ;  /* 0x0000000406067c2b */ /* 0x008fe2000800000c */
[----:B------:R-:W-:Y:S01]  /*0250*/  UMOV UR4, 0xfefa39ef ;  /* 0xfefa39ef00047882 */ /* 0x000fe20000000000 */
[----:B-1----:R-:W-:Y:S01]  /*0260*/  DADD R10, R10, 0.5 ;  /* 0x3fe000000a0a7429 */ /* 0x002fe20000000000 */
[----:B------:R-:W-:-:S03]  /*0270*/  UMOV UR5, 0x3fe62e42 ;  /* 0x3fe62e4200057882 */ /* 0x000fc60000000000 */
[----:B------:R-:W-:Y:S02]  /*0280*/  DADD R8, R8, -0.25 ;  /* 0xbfd0000008087429 */ /* 0x000fe40000000000 */
[----:B------:R-:W-:Y:S02]  /*0290*/  DADD R6, R6, -0.25 ;  /* 0xbfd0000006067429 */ /* 0x000fe40000000000 */
[----:B--2---:R-:W-:Y:S01]  /*02a0*/  DFMA R4, R10, UR8, R4 ;  /* 0x000000080a047c2b */ /* 0x004fe20008000004 */
[----:B------:R-:W1:Y:S03]  /*02b0*/  LDCU.64 UR8, c[0x0][0x3d0] ;  /* 0x00007a00ff0877ac */ /* 0x000e660008000a00 */
[----:B------:R-:W-:Y:S01]  /*02c0*/  DMUL R8, R8, R8 ;  /* 0x0000000808087228 */ /* 0x000fe20000000000 */
[----:B0-----:R-:W-:Y:S01]  /*02d0*/  IADD3 R0, PT, PT, R0, UR6, RZ ;  /* 0x0000000600007c10 */ /* 0x001fe2000fffe0ff */
[----:B------:R-:W-:-:S02]  /*02e0*/  VIADD R3, R3, UR6 ;  /* 0x0000000603037c36 */ /* 0x000fc40008000000 */
[----:B------:R-:W-:-:S04]  /*02f0*/  DADD R4, R4, -0.25 ;  /* 0xbfd0000004047429 */ /* 0x000fc80000000000 */
[----:B------:R-:W-:Y:S01]  /*0300*/  DFMA R8, R6, R6, R8 ;  /* 0x000000060608722b */ /* 0x000fe20000000008 */
[----:B------:R-:W-:Y:S02]  /*0310*/  IMAD.MOV.U32 R6, RZ, RZ, 0x652b82fe ;  /* 0x652b82feff067424 */ /* 0x000fe400078e00ff */
[----:B------:R-:W-:-:S05]  /*0320*/  IMAD.MOV.U32 R7, RZ, RZ, 0x3ff71547 ;  /* 0x3ff71547ff077424 */ /* 0x000fca00078e00ff */
[----:B------:R-:W-:Y:S01]  /*0330*/  DFMA R4, R4, R4, R8 ;  /* 0x000000040404722b */ /* 0x000fe20000000008 */
[----:B-1----:R-:W-:-:S07]  /*0340*/  IMAD R0, R3, UR8, R0 ;  /* 0x0000000803007c24 */ /* 0x002fce000f8e0200 */
[----:B------:R-:W-:-:S08]  /*0350*/  DMUL R4, R4, -100 ;  /* 0xc059000004047828 */ /* 0x000fd00000000000 */
[----:B------:R-:W-:Y:S02]  /*0360*/  DFMA R6, R4, R6, 6.75539944105574400000e+15 ;  /* 0x433800000406742b */ /* 0x000fe40000000006 */
[----:B------:R-:W-:-:S06]  /*0370*/  FSETP.GEU.AND P0, PT, |R5|, 4.1917929649353027344, PT ;  /* 0x4086232b0500780b */ /* 0x000fcc0003f0e200 */
[----:B------:R-:W-:-:S08]  /*0380*/  DADD R8, R6, -6.75539944105574400000e+15 ;  /* 0xc338000006087429 */ /* 0x000fd00000000000 */
[----:B------:R-:W-:Y:S01]  /*0390*/  DFMA R10, R8, -UR4, R4 ;  /* 0x80000004080a7c2b */ /* 0x000fe20008000004 */
[----:B------:R-:W-:Y:S01]  /*03a0*/  UMOV UR4, 0x3b39803f ;  /* 0x3b39803f00047882 */ /* 0x000fe20000000000 */
[----:B------:R-:W-:-:S06]  /*03b0*/  UMOV UR5, 0x3c7abc9e ;  /* 0x3c7abc9e00057882 */ /* 0x000fcc0000000000 */
[----:B------:R-:W-:Y:S01]  /*03c0*/  DFMA R8, R8, -UR4, R10 ;  /* 0x8000000408087c2b */ /* 0x000fe2000800000a */
[----:B------:R-:W-:Y:S01]  /*03d0*/  UMOV UR4, 0x69ce2bdf ;  /* 0x69ce2bdf00047882 */ /* 0x000fe20000000000 */
[----:B------:R-:W-:Y:S01]  /*03e0*/  IMAD.MOV.U32 R10, RZ, RZ, -0x35dec16 ;  /* 0xfca213eaff0a7424 */ /* 0x000fe200078e00ff */
[----:B------:R-:W-:Y:S01]  /*03f0*/  UMOV UR5, 0x3e5ade15 ;  /* 0x3e5ade1500057882 */ /* 0x000fe20000000000 */
[----:B------:R-:W-:-:S06]  /*0400*/  IMAD.MOV.U32 R11, RZ, RZ, 0x3e928af3 ;  /* 0x3e928af3ff0b7424 */ /* 0x000fcc00078e00ff */
[----:B------:R-:W-:Y:S01]  /*0410*/  DFMA R10, R8, UR4, R10 ;  /* 0x00000004080a7c2b */ /* 0x000fe2000800000a */
[----:B------:R-:W-:Y:S01]  /*0420*/  UMOV UR4, 0x62401315 ;  /* 0x6240131500047882 */ /* 0x000fe20000000000 */
[----:B------:R-:W-:-:S06]  /*0430*/  UMOV UR5, 0x3ec71dee ;  /* 0x3ec71dee00057882 */ /* 0x000fcc0000000000 */
[----:B------:R-:W-:Y:S01]  /*0440*/  DFMA R10, R8, R10, UR4 ;  /* 0x00000004080a7e2b */ /* 0x000fe2000800000a */
        /* <DEDUP_REMOVED lines=20> */
[C---:B------:R-:W-:Y:S01]  /*0590*/  DFMA R10, R8.reuse, R10, UR4 ;  /* 0x00000004080a7e2b */ /* 0x040fe2000800000a */
[----:B------:R-:W0:Y:S07]  /*05a0*/  LDCU.64 UR4, c[0x0][0x358] ;  /* 0x00006b00ff0477ac */ /* 0x000e2e0008000a00 */
[C---:B------:R-:W-:Y:S02]  /*05b0*/  DFMA R12, R8.reuse, R10, 1 ;  /* 0x3ff00000080c742b */ /* 0x040fe4000000000a */
[----:B------:R-:W1:Y:S06]  /*05c0*/  LDC.64 R10, c[0x0][0x380] ;  /* 0x0000e000ff0a7b82 */ /* 0x000e6c0000000a00 */
[----:B------:R-:W-:Y:S01]  /*05d0*/  DFMA R8, R8, R12, 1 ;  /* 0x3ff000000808742b */ /* 0x000fe2000000000c */
[----:B------:R-:W-:-:S04]  /*05e0*/  VIADD R13, R2, UR6 ;  /* 0x00000006020d7c36 */ /* 0x000fc80008000000 */
[----:B------:R-:W-:-:S05]  /*05f0*/  IMAD R13, R13, UR9, R0 ;  /* 0x000000090d0d7c24 */ /* 0x000fca000f8e0200 */
[----:B------:R-:W-:Y:S01]  /*0600*/  LEA R3, R6, R9, 0x14 ;  /* 0x0000000906037211 */ /* 0x000fe200078ea0ff */
[----:B------:R-:W-:Y:S01]  /*0610*/  IMAD.MOV.U32 R2, RZ, RZ, R8 ;  /* 0x000000ffff027224 */ /* 0x000fe200078e0008 */
[----:B0-----:R-:W-:Y:S06]  /*0620*/  @!P0 BRA `(.L_x_1) ;  /* 0x0000000000308947 */ /* 0x001fec0003800000 */
[----:B------:R-:W-:Y:S01]  /*0630*/  FSETP.GEU.AND P1, PT, |R5|, 4.2275390625, PT ;  /* 0x408748000500780b */ /* 0x000fe20003f2e200 */
[C---:B------:R-:W-:Y:S02]  /*0640*/  DADD R2, R4.reuse, +INF ;  /* 0x7ff0000004027429 */ /* 0x040fe40000000000 */
[----:B------:R-:W-:-:S08]  /*0650*/  DSETP.GEU.AND P0, PT, R4, RZ, PT ;  /* 0x000000ff0400722a */ /* 0x000fd00003f0e000 */
[----:B------:R-:W-:Y:S02]  /*0660*/  FSEL R2, R2, RZ, P0 ;  /* 0x000000ff02027208 */ /* 0x000fe40000000000 */
[----:B------:R-:W-:Y:S02]  /*0670*/  @!P1 LEA.HI R0, R6, R6, RZ, 0x1 ;  /* 0x0000000606009211 */ /* 0x000fe400078f08ff */
[----:B------:R-:W-:Y:S02]  /*0680*/  FSEL R3, R3, RZ, P0 ;  /* 0x000000ff03037208 */ /* 0x000fe40000000000 */
[----:B------:R-:W-:-:S04]  /*0690*/  @!P1 SHF.R.S32.HI R5, RZ, 0x1, R0 ;  /* 0x00000001ff059819 */ /* 0x000fc80000011400 */
[----:B------:R-:W-:Y:S01]  /*06a0*/  @!P1 LEA R9, R5, R9, 0x14 ;  /* 0x0000000905099211 */ /* 0x000fe200078ea0ff */
[----:B------:R-:W-:-:S05]  /*06b0*/  @!P1 IMAD.IADD R4, R6, 0x1, -R5 ;  /* 0x0000000106049824 */ /* 0x000fca00078e0a05 */
[----:B------:R-:W-:Y:S01]  /*06c0*/  @!P1 LEA R5, R4, 0x3ff00000, 0x14 ;  /* 0x3ff0000004059811 */ /* 0x000fe200078ea0ff */
[----:B------:R-:W-:-:S06]  /*06d0*/  @!P1 IMAD.MOV.U32 R4, RZ, RZ, RZ ;  /* 0x000000ffff049224 */ /* 0x000fcc00078e00ff */
[----:B------:R-:W-:-:S11]  /*06e0*/  @!P1 DMUL R2, R8, R4 ;  /* 0x0000000408029228 */ /* 0x000fd60000000000 */
.L_x_1:
[----:B------:R-:W-:Y:S05]  /*06f0*/  BSYNC.RECONVERGENT B0 ;  /* 0x0000000000007941 */ /* 0x000fea0003800200 */
.L_x_0:
[----:B------:R-:W-:Y:S01]  /*0700*/  DADD R2, R2, 1 ;  /* 0x3ff0000002027429 */ /* 0x000fe20000000000 */
[----:B-1----:R-:W-:-:S06]  /*0710*/  IMAD.WIDE R10, R13, 0x8, R10 ;  /* 0x000000080d0a7825 */ /* 0x002fcc00078e020a */
[----:B------:R-:W-:Y:S01]  /*0720*/  STG.E.64 desc[UR4][R10.64], R2 ;  /* 0x000000020a007986 */ /* 0x000fe2000c101b04 */
[----:B------:R-:W-:Y:S05]  /*0730*/  EXIT ;  /* 0x000000000000794d */ /* 0x000fea0003800000 */
.L_x_2:
[----:B------:R-:W-:-:S00]  /*0740*/  BRA `(.L_x_2) ;  /* 0xfffffffc00fc7947 */ /* 0x000fc0000383ffff */
[----:B------:R-:W-:-:S00]  /*0750*/  NOP ;  /* 0x0000000000007918 */ /* 0x000fc00000000000 */
        /* <DEDUP_REMOVED lines=10> */
.L_x_3:


//--------------------- .nv.shared.reserved.0     --------------------------
	.section	.nv.shared.reserved.0,"aw",@nobits
	.weak		__nv_reservedSMEM_offset_0_alias
	.size		__nv_reservedSMEM_offset_0_alias, 0, 64
	.other		__nv_reservedSMEM_offset_0_alias,@"STO_CUDA_RESERVED_SHARED STV_DEFAULT"
__nv_reservedSMEM_offset_0_alias:
	.zero		0
	.zero		64


//--------------------- .nv.constant0._Z15init_phi_kernelPdiiiiiiddddddiiiddd --------------------------
	.section	.nv.constant0._Z15init_phi_kernelPdiiiiiiddddddiiiddd,"a",@progbits
	.sectionflags	@""
	.align	4
.nv.constant0._Z15init_phi_kernelPdiiiiiiddddddiiiddd:
	.zero		1016


//--------------------- SYMBOLS --------------------------

	.type		.nv.reservedSmem.offset0,@object
	.size		.nv.reservedSmem.offset0,0x4
